//
// Generated by NVIDIA NVVM Compiler
//
// Compiler Build ID: CL-36424714
// Cuda compilation tools, release 13.0, V13.0.88
// Based on NVVM 20.0.0
//

.version 9.0
.target sm_100
.address_size 64

	// .globl	_Z12k_remap_bgraPKhPhPKfS3_ii

.visible .entry _Z12k_remap_bgraPKhPhPKfS3_ii(
	.param .u64 .ptr .align 1 _Z12k_remap_bgraPKhPhPKfS3_ii_param_0,
	.param .u64 .ptr .align 1 _Z12k_remap_bgraPKhPhPKfS3_ii_param_1,
	.param .u64 .ptr .align 1 _Z12k_remap_bgraPKhPhPKfS3_ii_param_2,
	.param .u64 .ptr .align 1 _Z12k_remap_bgraPKhPhPKfS3_ii_param_3,
	.param .u32 _Z12k_remap_bgraPKhPhPKfS3_ii_param_4,
	.param .u32 _Z12k_remap_bgraPKhPhPKfS3_ii_param_5
)
{
	.reg .pred 	%p<7>;
	.reg .b16 	%rs<35>;
	.reg .b32 	%r<29>;
	.reg .b32 	%f<50>;
	.reg .b64 	%rd<28>;

	ld.param.u64 	%rd2, [_Z12k_remap_bgraPKhPhPKfS3_ii_param_0];
	ld.param.u64 	%rd3, [_Z12k_remap_bgraPKhPhPKfS3_ii_param_1];
	ld.param.u64 	%rd4, [_Z12k_remap_bgraPKhPhPKfS3_ii_param_2];
	ld.param.u64 	%rd5, [_Z12k_remap_bgraPKhPhPKfS3_ii_param_3];
	ld.param.u32 	%r4, [_Z12k_remap_bgraPKhPhPKfS3_ii_param_4];
	ld.param.u32 	%r6, [_Z12k_remap_bgraPKhPhPKfS3_ii_param_5];
	mov.u32 	%r7, %ctaid.x;
	mov.u32 	%r8, %ntid.x;
	mov.u32 	%r9, %tid.x;
	mad.lo.s32 	%r1, %r7, %r8, %r9;
	mov.u32 	%r10, %ctaid.y;
	mov.u32 	%r11, %ntid.y;
	mov.u32 	%r12, %tid.y;
	mad.lo.s32 	%r13, %r10, %r11, %r12;
	setp.ge.s32 	%p1, %r1, %r4;
	setp.ge.s32 	%p2, %r13, %r6;
	or.pred  	%p3, %p1, %p2;
	@%p3 bra 	$L__BB0_6;
	cvta.to.global.u64 	%rd6, %rd4;
	cvta.to.global.u64 	%rd7, %rd5;
	cvta.to.global.u64 	%rd8, %rd3;
	shl.b32 	%r3, %r4, 2;
	mad.lo.s32 	%r14, %r4, %r13, %r1;
	mul.wide.s32 	%rd9, %r14, 4;
	add.s64 	%rd10, %rd6, %rd9;
	ld.global.nc.f32 	%f1, [%rd10];
	add.s64 	%rd11, %rd7, %rd9;
	ld.global.nc.f32 	%f3, [%rd11];
	mul.lo.s32 	%r15, %r3, %r13;
	cvt.s64.s32 	%rd12, %r15;
	shl.b32 	%r16, %r1, 2;
	cvt.s64.s32 	%rd13, %r16;
	add.s64 	%rd14, %rd12, %rd13;
	add.s64 	%rd1, %rd8, %rd14;
	min.f32 	%f4, %f1, %f3;
	setp.lt.f32 	%p4, %f4, 0f00000000;
	@%p4 bra 	$L__BB0_4;
	add.s32 	%r17, %r4, -1;
	cvt.rn.f32.s32 	%f5, %r17;
	setp.ge.f32 	%p5, %f1, %f5;
	@%p5 bra 	$L__BB0_4;
	add.s32 	%r18, %r6, -1;
	cvt.rn.f32.u32 	%f6, %r18;
	setp.ltu.f32 	%p6, %f3, %f6;
	@%p6 bra 	$L__BB0_5;
$L__BB0_4:
	mov.b16 	%rs33, 0;
	st.global.u8 	[%rd1], %rs33;
	st.global.u8 	[%rd1+1], %rs33;
	st.global.u8 	[%rd1+2], %rs33;
	mov.b16 	%rs34, 255;
	st.global.u8 	[%rd1+3], %rs34;
	bra.uni 	$L__BB0_6;
$L__BB0_5:
	cvta.to.global.u64 	%rd15, %rd2;
	cvt.rzi.s32.f32 	%r19, %f1;
	cvt.rzi.s32.f32 	%r20, %f3;
	cvt.rn.f32.s32 	%f7, %r19;
	sub.f32 	%f8, %f1, %f7;
	cvt.rn.f32.s32 	%f9, %r20;
	sub.f32 	%f10, %f3, %f9;
	mov.f32 	%f11, 0f3F800000;
	sub.f32 	%f12, %f11, %f8;
	sub.f32 	%f13, %f11, %f10;
	mul.f32 	%f14, %f12, %f13;
	mul.f32 	%f15, %f8, %f13;
	mul.f32 	%f16, %f12, %f10;
	mul.f32 	%f17, %f8, %f10;
	mul.lo.s32 	%r21, %r20, %r3;
	cvt.s64.s32 	%rd16, %r21;
	shl.b32 	%r22, %r19, 2;
	cvt.s64.s32 	%rd17, %r22;
	add.s64 	%rd18, %rd16, %rd17;
	add.s32 	%r23, %r22, 4;
	cvt.s64.s32 	%rd19, %r23;
	add.s64 	%rd20, %rd16, %rd19;
	add.s32 	%r24, %r21, %r3;
	cvt.s64.s32 	%rd21, %r24;
	add.s64 	%rd22, %rd21, %rd17;
	add.s64 	%rd23, %rd21, %rd19;
	add.s64 	%rd24, %rd15, %rd18;
	ld.global.nc.u8 	%rs1, [%rd24];
	cvt.u16.u8 	%rs2, %rs1;
	cvt.rn.f32.u16 	%f18, %rs2;
	add.s64 	%rd25, %rd15, %rd20;
	ld.global.nc.u8 	%rs3, [%rd25];
	cvt.u16.u8 	%rs4, %rs3;
	cvt.rn.f32.u16 	%f19, %rs4;
	mul.f32 	%f20, %f15, %f19;
	fma.rn.f32 	%f21, %f14, %f18, %f20;
	add.s64 	%rd26, %rd15, %rd22;
	ld.global.nc.u8 	%rs5, [%rd26];
	cvt.u16.u8 	%rs6, %rs5;
	cvt.rn.f32.u16 	%f22, %rs6;
	fma.rn.f32 	%f23, %f16, %f22, %f21;
	add.s64 	%rd27, %rd15, %rd23;
	ld.global.nc.u8 	%rs7, [%rd27];
	cvt.u16.u8 	%rs8, %rs7;
	cvt.rn.f32.u16 	%f24, %rs8;
	fma.rn.f32 	%f25, %f17, %f24, %f23;
	cvt.rni.s32.f32 	%r25, %f25;
	st.global.u8 	[%rd1], %r25;
	ld.global.nc.u8 	%rs9, [%rd24+1];
	cvt.u16.u8 	%rs10, %rs9;
	cvt.rn.f32.u16 	%f26, %rs10;
	ld.global.nc.u8 	%rs11, [%rd25+1];
	cvt.u16.u8 	%rs12, %rs11;
	cvt.rn.f32.u16 	%f27, %rs12;
	mul.f32 	%f28, %f15, %f27;
	fma.rn.f32 	%f29, %f14, %f26, %f28;
	ld.global.nc.u8 	%rs13, [%rd26+1];
	cvt.u16.u8 	%rs14, %rs13;
	cvt.rn.f32.u16 	%f30, %rs14;
	fma.rn.f32 	%f31, %f16, %f30, %f29;
	ld.global.nc.u8 	%rs15, [%rd27+1];
	cvt.u16.u8 	%rs16, %rs15;
	cvt.rn.f32.u16 	%f32, %rs16;
	fma.rn.f32 	%f33, %f17, %f32, %f31;
	cvt.rni.s32.f32 	%r26, %f33;
	st.global.u8 	[%rd1+1], %r26;
	ld.global.nc.u8 	%rs17, [%rd24+2];
	cvt.u16.u8 	%rs18, %rs17;
	cvt.rn.f32.u16 	%f34, %rs18;
	ld.global.nc.u8 	%rs19, [%rd25+2];
	cvt.u16.u8 	%rs20, %rs19;
	cvt.rn.f32.u16 	%f35, %rs20;
	mul.f32 	%f36, %f15, %f35;
	fma.rn.f32 	%f37, %f14, %f34, %f36;
	ld.global.nc.u8 	%rs21, [%rd26+2];
	cvt.u16.u8 	%rs22, %rs21;
	cvt.rn.f32.u16 	%f38, %rs22;
	fma.rn.f32 	%f39, %f16, %f38, %f37;
	ld.global.nc.u8 	%rs23, [%rd27+2];
	cvt.u16.u8 	%rs24, %rs23;
	cvt.rn.f32.u16 	%f40, %rs24;
	fma.rn.f32 	%f41, %f17, %f40, %f39;
	cvt.rni.s32.f32 	%r27, %f41;
	st.global.u8 	[%rd1+2], %r27;
	ld.global.nc.u8 	%rs25, [%rd24+3];
	cvt.u16.u8 	%rs26, %rs25;
	cvt.rn.f32.u16 	%f42, %rs26;
	ld.global.nc.u8 	%rs27, [%rd25+3];
	cvt.u16.u8 	%rs28, %rs27;
	cvt.rn.f32.u16 	%f43, %rs28;
	mul.f32 	%f44, %f15, %f43;
	fma.rn.f32 	%f45, %f14, %f42, %f44;
	ld.global.nc.u8 	%rs29, [%rd26+3];
	cvt.u16.u8 	%rs30, %rs29;
	cvt.rn.f32.u16 	%f46, %rs30;
	fma.rn.f32 	%f47, %f16, %f46, %f45;
	ld.global.nc.u8 	%rs31, [%rd27+3];
	cvt.u16.u8 	%rs32, %rs31;
	cvt.rn.f32.u16 	%f48, %rs32;
	fma.rn.f32 	%f49, %f17, %f48, %f47;
	cvt.rni.s32.f32 	%r28, %f49;
	st.global.u8 	[%rd1+3], %r28;
$L__BB0_6:
	ret;

}


// ===== COMPILED SASS (sm_100) =====

	.target	sm_100

	.elftype	@"ET_EXEC"


//--------------------- .note.nv.tkinfo           --------------------------
	.section	.note.nv.tkinfo,"",@"SHT_NOTE"
	.sectionflags	@"SHF_NOTE_NV_TKINFO"
	.tkinfo
        /*0018*/ 	.word	0x00000002
        /*0030*/ 	.string	""
        /*0030*/ 	.string	"ptxas"
        /*0030*/ 	.string	"Cuda compilation tools, release 13.0, V13.0.88"
        /*0030*/ 	.string	"Build cuda_13.0.r13.0/compiler.36424714_0"
        /*0030*/ 	.string	"-arch sm_100 -m 64 "



//--------------------- .note.nv.cuinfo           --------------------------
	.section	.note.nv.cuinfo,"",@"SHT_NOTE"
	.sectionflags	@"SHF_NOTE_NV_CUINFO"
        /*0018*/ 	.short	0x0002
        /*001a*/ 	.short	0x0064
        /*001c*/ 	.short	0x0082
	.zero		2


//--------------------- .nv.info                  --------------------------
	.section	.nv.info,"",@"SHT_CUDA_INFO"
	.align	4


	//----- nvinfo : EIATTR_REGCOUNT
	.align		4
        /*0000*/ 	.byte	0x04, 0x2f
        /*0002*/ 	.short	(.L_1 - .L_0)
	.align		4
.L_0:
        /*0004*/ 	.word	index@(_Z12k_remap_bgraPKhPhPKfS3_ii)
        /*0008*/ 	.word	0x00000020


	//----- nvinfo : EIATTR_FRAME_SIZE
	.align		4
.L_1:
        /*000c*/ 	.byte	0x04, 0x11
        /*000e*/ 	.short	(.L_3 - .L_2)
	.align		4
.L_2:
        /*0010*/ 	.word	index@(_Z12k_remap_bgraPKhPhPKfS3_ii)
        /*0014*/ 	.word	0x00000000


	//----- nvinfo : EIATTR_MIN_STACK_SIZE
	.align		4
.L_3:
        /*0018*/ 	.byte	0x04, 0x12
        /*001a*/ 	.short	(.L_5 - .L_4)
	.align		4
.L_4:
        /*001c*/ 	.word	index@(_Z12k_remap_bgraPKhPhPKfS3_ii)
        /*0020*/ 	.word	0x00000000
.L_5:


//--------------------- .nv.compat                --------------------------
	.section	.nv.compat,"",@"SHT_CUDA_COMPAT_INFO"
	.align	4
        /*0000*/ 	.byte	0x02, 0x09, 0x00, 0x00, 0x02, 0x02, 0x01, 0x00, 0x02, 0x05, 0x05, 0x00, 0x03, 0x07, 0x01, 0x01
        /*0010*/ 	.byte	0x02, 0x03, 0x00, 0x00, 0x02, 0x06, 0x01, 0x00, 0x04, 0x0b, 0x08, 0x00, 0x09, 0x00, 0x00, 0x00
        /*0020*/ 	.byte	0x00, 0x00, 0x00, 0x00


//--------------------- .nv.info._Z12k_remap_bgraPKhPhPKfS3_ii --------------------------
	.section	.nv.info._Z12k_remap_bgraPKhPhPKfS3_ii,"",@"SHT_CUDA_INFO"
	.sectionflags	@""
	.align	4


	//----- nvinfo : EIATTR_CUDA_API_VERSION
	.align		4
        /*0000*/ 	.byte	0x04, 0x37
        /*0002*/ 	.short	(.L_7 - .L_6)
.L_6:
        /*0004*/ 	.word	0x00000082


	//----- nvinfo : EIATTR_KPARAM_INFO
	.align		4
.L_7:
        /*0008*/ 	.byte	0x04, 0x17
        /*000a*/ 	.short	(.L_9 - .L_8)
.L_8:
        /*000c*/ 	.word	0x00000000
        /*0010*/ 	.short	0x0005
        /*0012*/ 	.short	0x0024
        /*0014*/ 	.byte	0x00, 0xf0, 0x11, 0x00


	//----- nvinfo : EIATTR_KPARAM_INFO
	.align		4
.L_9:
        /*0018*/ 	.byte	0x04, 0x17
        /*001a*/ 	.short	(.L_11 - .L_10)
.L_10:
        /*001c*/ 	.word	0x00000000
        /*0020*/ 	.short	0x0004
        /*0022*/ 	.short	0x0020
        /*0024*/ 	.byte	0x00, 0xf0, 0x11, 0x00


	//----- nvinfo : EIATTR_KPARAM_INFO
	.align		4
.L_11:
        /*0028*/ 	.byte	0x04, 0x17
        /*002a*/ 	.short	(.L_13 - .L_12)
.L_12:
        /*002c*/ 	.word	0x00000000
        /*0030*/ 	.short	0x0003
        /*0032*/ 	.short	0x0018
        /*0034*/ 	.byte	0x00, 0xf5, 0x21, 0x00


	//----- nvinfo : EIATTR_KPARAM_INFO
	.align		4
.L_13:
        /*0038*/ 	.byte	0x04, 0x17
        /*003a*/ 	.short	(.L_15 - .L_14)
.L_14:
        /*003c*/ 	.word	0x00000000
        /*0040*/ 	.short	0x0002
        /*0042*/ 	.short	0x0010
        /*0044*/ 	.byte	0x00, 0xf5, 0x21, 0x00


	//----- nvinfo : EIATTR_KPARAM_INFO
	.align		4
.L_15:
        /*0048*/ 	.byte	0x04, 0x17
        /*004a*/ 	.short	(.L_17 - .L_16)
.L_16:
        /*004c*/ 	.word	0x00000000
        /*0050*/ 	.short	0x0001
        /*0052*/ 	.short	0x0008
        /*0054*/ 	.byte	0x00, 0xf5, 0x21, 0x00


	//----- nvinfo : EIATTR_KPARAM_INFO
	.align		4
.L_17:
        /*0058*/ 	.byte	0x04, 0x17
        /*005a*/ 	.short	(.L_19 - .L_18)
.L_18:
        /*005c*/ 	.word	0x00000000
        /*0060*/ 	.short	0x0000
        /*0062*/ 	.short	0x0000
        /*0064*/ 	.byte	0x00, 0xf5, 0x21, 0x00


	//----- nvinfo : EIATTR_SPARSE_MMA_MASK
	.align		4
.L_19:
        /*0068*/ 	.byte	0x03, 0x50
        /*006a*/ 	.short	0x0000


	//----- nvinfo : EIATTR_MAXREG_COUNT
	.align		4
        /*006c*/ 	.byte	0x03, 0x1b
        /*006e*/ 	.short	0x00ff


	//----- nvinfo : EIATTR_MERCURY_ISA_VERSION
	.align		4
        /*0070*/ 	.byte	0x03, 0x5f
        /*0072*/ 	.short	0x0101


	//----- nvinfo : EIATTR_VRC_CTA_INIT_COUNT
	.align		4
        /*0074*/ 	.byte	0x02, 0x4a
	.zero		1
	.zero		1


	//----- nvinfo : EIATTR_EXIT_INSTR_OFFSETS
	.align		4
        /*0078*/ 	.byte	0x04, 0x1c
        /*007a*/ 	.short	(.L_21 - .L_20)


	//   ....[0]....
.L_20:
        /*007c*/ 	.word	0x000000c0


	//   ....[1]....
        /*0080*/ 	.word	0x000002e0


	//   ....[2]....
        /*0084*/ 	.word	0x00000840


	//----- nvinfo : EIATTR_CRS_STACK_SIZE
	.align		4
.L_21:
        /*0088*/ 	.byte	0x04, 0x1e
        /*008a*/ 	.short	(.L_23 - .L_22)
.L_22:
        /*008c*/ 	.word	0x00000000


	//----- nvinfo : EIATTR_CBANK_PARAM_SIZE
	.align		4
.L_23:
        /*0090*/ 	.byte	0x03, 0x19
        /*0092*/ 	.short	0x0028


	//----- nvinfo : EIATTR_PARAM_CBANK
	.align		4
        /*0094*/ 	.byte	0x04, 0x0a
        /*0096*/ 	.short	(.L_25 - .L_24)
	.align		4
.L_24:
        /*0098*/ 	.word	index@(.nv.constant0._Z12k_remap_bgraPKhPhPKfS3_ii)
        /*009c*/ 	.short	0x0380
        /*009e*/ 	.short	0x0028


	//----- nvinfo : EIATTR_SW_WAR
	.align		4
.L_25:
        /*00a0*/ 	.byte	0x04, 0x36
        /*00a2*/ 	.short	(.L_27 - .L_26)
.L_26:
        /*00a4*/ 	.word	0x00000008
.L_27:


//--------------------- .nv.callgraph             --------------------------
	.section	.nv.callgraph,"",@"SHT_CUDA_CALLGRAPH"
	.align	4
	.sectionentsize	8
	.align		4
        /*0000*/ 	.word	0x00000000
	.align		4
        /*0004*/ 	.word	0xffffffff
	.align		4
        /*0008*/ 	.word	0x00000000
	.align		4
        /*000c*/ 	.word	0xfffffffe
	.align		4
        /*0010*/ 	.word	0x00000000
	.align		4
        /*0014*/ 	.word	0xfffffffd
	.align		4
        /*0018*/ 	.word	0x00000000
	.align		4
        /*001c*/ 	.word	0xfffffffc


//--------------------- .text._Z12k_remap_bgraPKhPhPKfS3_ii --------------------------
	.section	.text._Z12k_remap_bgraPKhPhPKfS3_ii,"ax",@progbits
	.align	128
        .global         _Z12k_remap_bgraPKhPhPKfS3_ii
        .type           _Z12k_remap_bgraPKhPhPKfS3_ii,@function
        .size           _Z12k_remap_bgraPKhPhPKfS3_ii,(.L_x_4 - _Z12k_remap_bgraPKhPhPKfS3_ii)
        .other          _Z12k_remap_bgraPKhPhPKfS3_ii,@"STO_CUDA_ENTRY STV_DEFAULT"
_Z12k_remap_bgraPKhPhPKfS3_ii:
.text._Z12k_remap_bgraPKhPhPKfS3_ii:
[----:B------:R-:W-:Y:S01]  /*0000*/  LDC R1, c[0x0][0x37c] ;  /* 0x0000df00ff017b82 */ /* 0x000fe20000000800 */
[----:B------:R-:W0:Y:S07]  /*0010*/  S2R R2, SR_TID.Y ;  /* 0x0000000000027919 */ /* 0x000e2e0000002200 */
[----:B------:R-:W1:Y:S01]  /*0020*/  LDC R0, c[0x0][0x360] ;  /* 0x0000d800ff007b82 */ /* 0x000e620000000800 */
[----:B------:R-:W2:Y:S01]  /*0030*/  LDCU.64 UR10, c[0x0][0x3a0] ;  /* 0x00007400ff0a77ac */ /* 0x000ea20008000a00 */
[----:B------:R-:W1:Y:S06]  /*0040*/  S2R R5, SR_TID.X ;  /* 0x0000000000057919 */ /* 0x000e6c0000002100 */
[----:B------:R-:W0:Y:S08]  /*0050*/  S2UR UR5, SR_CTAID.Y ;  /* 0x00000000000579c3 */ /* 0x000e300000002600 */
[----:B------:R-:W0:Y:S08]  /*0060*/  LDC R3, c[0x0][0x364] ;  /* 0x0000d900ff037b82 */ /* 0x000e300000000800 */
[----:B------:R-:W1:Y:S01]  /*0070*/  S2UR UR4, SR_CTAID.X ;  /* 0x00000000000479c3 */ /* 0x000e620000002500 */
[----:B0-----:R-:W-:-:S05]  /*0080*/  IMAD R3, R3, UR5, R2 ;  /* 0x0000000503037c24 */ /* 0x001fca000f8e0202 */
[----:B--2---:R-:W-:Y:S01]  /*0090*/  ISETP.GE.AND P0, PT, R3, UR11, PT ;  /* 0x0000000b03007c0c */ /* 0x004fe2000bf06270 */
[----:B-1----:R-:W-:-:S05]  /*00a0*/  IMAD R0, R0, UR4, R5 ;  /* 0x0000000400007c24 */ /* 0x002fca000f8e0205 */
[----:B------:R-:W-:-:S13]  /*00b0*/  ISETP.GE.OR P0, PT, R0, UR10, P0 ;  /* 0x0000000a00007c0c */ /* 0x000fda0008706670 */
[----:B------:R-:W-:Y:S05]  /*00c0*/  @P0 EXIT ;  /* 0x000000000000094d */ /* 0x000fea0003800000 */
[----:B------:R-:W0:Y:S01]  /*00d0*/  LDC.64 R22, c[0x0][0x398] ;  /* 0x0000e600ff167b82 */ /* 0x000e220000000a00 */
[----:B------:R-:W1:Y:S01]  /*00e0*/  LDCU.64 UR8, c[0x0][0x358] ;  /* 0x00006b00ff0877ac */ /* 0x000e620008000a00 */
[----:B------:R-:W-:Y:S01]  /*00f0*/  IMAD R7, R3, UR10, R0 ;  /* 0x0000000a03077c24 */ /* 0x000fe2000f8e0200 */
[----:B------:R-:W2:Y:S05]  /*0100*/  LDCU.64 UR6, c[0x0][0x388] ;  /* 0x00007100ff0677ac */ /* 0x000eaa0008000a00 */
[----:B------:R-:W3:Y:S01]  /*0110*/  LDC.64 R4, c[0x0][0x390] ;  /* 0x0000e400ff047b82 */ /* 0x000ee20000000a00 */
[----:B0-----:R-:W-:-:S06]  /*0120*/  IMAD.WIDE R22, R7, 0x4, R22 ;  /* 0x0000000407167825 */ /* 0x001fcc00078e0216 */
[----:B-1----:R-:W4:Y:S01]  /*0130*/  LDG.E.CONSTANT R22, desc[UR8][R22.64] ;  /* 0x0000000816167981 */ /* 0x002f22000c1e9900 */
[----:B---3--:R-:W-:-:S05]  /*0140*/  IMAD.WIDE R4, R7, 0x4, R4 ;  /* 0x0000000407047825 */ /* 0x008fca00078e0204 */
[----:B------:R-:W4:Y:S01]  /*0150*/  LDG.E.CONSTANT R21, desc[UR8][R4.64] ;  /* 0x0000000804157981 */ /* 0x000f22000c1e9900 */
[----:B------:R-:W-:Y:S01]  /*0160*/  USHF.L.U32 UR4, UR10, 0x2, URZ ;  /* 0x000000020a047899 */ /* 0x000fe200080006ff */
[----:B------:R-:W-:-:S05]  /*0170*/  IMAD.SHL.U32 R0, R0, 0x4, RZ ;  /* 0x0000000400007824 */ /* 0x000fca00078e00ff */
[----:B------:R-:W-:Y:S01]  /*0180*/  IMAD R3, R3, UR4, RZ ;  /* 0x0000000403037c24 */ /* 0x000fe2000f8e02ff */
[----:B------:R-:W-:-:S04]  /*0190*/  SHF.R.S32.HI R8, RZ, 0x1f, R0 ;  /* 0x0000001fff087819 */ /* 0x000fc80000011400 */
[----:B--2---:R-:W-:Y:S02]  /*01a0*/  IADD3 R2, P1, P2, R3, UR6, R0 ;  /* 0x0000000603027c10 */ /* 0x004fe4000fa3e000 */
[----:B------:R-:W-:Y:S01]  /*01b0*/  SHF.R.S32.HI R3, RZ, 0x1f, R3 ;  /* 0x0000001fff037819 */ /* 0x000fe20000011403 */
[----:B------:R-:W-:Y:S03]  /*01c0*/  BSSY.RECONVERGENT B0, `(.L_x_0) ;  /* 0x000000c000007945 */ /* 0x000fe60003800200 */
[----:B------:R-:W-:Y:S02]  /*01d0*/  IADD3.X R3, PT, PT, R3, UR7, R8, P1, P2 ;  /* 0x0000000703037c10 */ /* 0x000fe40008fe4408 */
[----:B----4-:R-:W-:-:S04]  /*01e0*/  FMNMX R6, R21, R22, PT ;  /* 0x0000001615067209 */ /* 0x010fc80003800000 */
[----:B------:R-:W-:-:S13]  /*01f0*/  FSETP.GEU.AND P0, PT, R6, RZ, PT ;  /* 0x000000ff0600720b */ /* 0x000fda0003f0e000 */
[----:B------:R-:W-:Y:S05]  /*0200*/  @!P0 BRA `(.L_x_1) ;  /* 0x00000000001c8947 */ /* 0x000fea0003800000 */
[----:B------:R-:W-:Y:S02]  /*0210*/  UIADD3 UR5, UPT, UPT, UR10, -0x1, URZ ;  /* 0xffffffff0a057890 */ /* 0x000fe4000fffe0ff */
[----:B------:R-:W-:-:S04]  /*0220*/  UIADD3 UR6, UPT, UPT, UR11, -0x1, URZ ;  /* 0xffffffff0b067890 */ /* 0x000fc8000fffe0ff */
[----:B------:R-:W-:Y:S02]  /*0230*/  I2FP.F32.S32 R0, UR5 ;  /* 0x0000000500007c45 */ /* 0x000fe40008201400 */
[----:B------:R-:W-:Y:S02]  /*0240*/  I2FP.F32.U32 R5, UR6 ;  /* 0x0000000600057c45 */ /* 0x000fe40008201000 */
[----:B------:R-:W-:Y:S02]  /*0250*/  FSETP.LTU.AND P1, PT, R21, R0, PT ;  /* 0x000000001500720b */ /* 0x000fe40003f29000 */
[----:B------:R-:W-:-:S13]  /*0260*/  FSETP.GE.AND P0, PT, R22, R5, PT ;  /* 0x000000051600720b */ /* 0x000fda0003f06000 */
[----:B------:R-:W-:Y:S05]  /*0270*/  @!P0 BRA P1, `(.L_x_2) ;  /* 0x00000000001c8947 */ /* 0x000fea0000800000 */
.L_x_1:
[----:B------:R-:W-:Y:S05]  /*0280*/  BSYNC.RECONVERGENT B0 ;  /* 0x0000000000007941 */ /* 0x000fea0003800200 */
.L_x_0:
[----:B------:R-:W-:Y:S01]  /*0290*/  IMAD.MOV.U32 R0, RZ, RZ, 0xff ;  /* 0x000000ffff007424 */ /* 0x000fe200078e00ff */
[----:B------:R-:W-:Y:S04]  /*02a0*/  STG.E.U8 desc[UR8][R2.64], RZ ;  /* 0x000000ff02007986 */ /* 0x000fe8000c101108 */
[----:B------:R-:W-:Y:S04]  /*02b0*/  STG.E.U8 desc[UR8][R2.64+0x1], RZ ;  /* 0x000001ff02007986 */ /* 0x000fe8000c101108 */
[----:B------:R-:W-:Y:S04]  /*02c0*/  STG.E.U8 desc[UR8][R2.64+0x2], RZ ;  /* 0x000002ff02007986 */ /* 0x000fe8000c101108 */
[----:B------:R-:W-:Y:S01]  /*02d0*/  STG.E.U8 desc[UR8][R2.64+0x3], R0 ;  /* 0x0000030002007986 */ /* 0x000fe2000c101108 */
[----:B------:R-:W-:Y:S05]  /*02e0*/  EXIT ;  /* 0x000000000000794d */ /* 0x000fea0003800000 */
.L_x_2:
[----:B------:R-:W0:Y:S01]  /*02f0*/  F2I.TRUNC.NTZ R13, R21 ;  /* 0x00000015000d7305 */ /* 0x000e22000020f100 */
[----:B------:R-:W1:Y:S07]  /*0300*/  LDCU.64 UR6, c[0x0][0x380] ;  /* 0x00007000ff0677ac */ /* 0x000e6e0008000a00 */
[----:B------:R-:W2:Y:S01]  /*0310*/  F2I.TRUNC.NTZ R23, R22 ;  /* 0x0000001600177305 */ /* 0x000ea2000020f100 */
[----:B0-----:R-:W-:-:S04]  /*0320*/  IMAD.SHL.U32 R7, R13, 0x4, RZ ;  /* 0x000000040d077824 */ /* 0x001fc800078e00ff */
[----:B------:R-:W-:Y:S01]  /*0330*/  VIADD R9, R7, 0x4 ;  /* 0x0000000407097836 */ /* 0x000fe20000000000 */
[----:B------:R-:W-:Y:S01]  /*0340*/  SHF.R.S32.HI R15, RZ, 0x1f, R7 ;  /* 0x0000001fff0f7819 */ /* 0x000fe20000011407 */
[----:B--2---:R-:W-:-:S03]  /*0350*/  IMAD R0, R23, UR4, RZ ;  /* 0x0000000417007c24 */ /* 0x004fc6000f8e02ff */
[--C-:B------:R-:W-:Y:S02]  /*0360*/  SHF.R.S32.HI R19, RZ, 0x1f, R9.reuse ;  /* 0x0000001fff137819 */ /* 0x100fe40000011409 */
[----:B------:R-:W-:Y:S02]  /*0370*/  SHF.R.S32.HI R6, RZ, 0x1f, R0 ;  /* 0x0000001fff067819 */ /* 0x000fe40000011400 */
[C---:B-1----:R-:W-:Y:S02]  /*0380*/  IADD3 R4, P2, P3, R0.reuse, UR6, R9 ;  /* 0x0000000600047c10 */ /* 0x042fe4000fb5e009 */
[C---:B------:R-:W-:Y:S01]  /*0390*/  IADD3 R10, P0, P1, R0.reuse, UR6, R7 ;  /* 0x00000006000a7c10 */ /* 0x040fe2000f91e007 */
[----:B------:R-:W-:Y:S01]  /*03a0*/  VIADD R0, R0, UR4 ;  /* 0x0000000400007c36 */ /* 0x000fe20008000000 */
[C---:B------:R-:W-:Y:S02]  /*03b0*/  IADD3.X R5, PT, PT, R6.reuse, UR7, R19, P2, P3 ;  /* 0x0000000706057c10 */ /* 0x040fe400097e6413 */
[----:B------:R-:W-:-:S02]  /*03c0*/  IADD3.X R11, PT, PT, R6, UR7, R15, P0, P1 ;  /* 0x00000007060b7c10 */ /* 0x000fc400087e240f */
[----:B------:R-:W-:Y:S01]  /*03d0*/  SHF.R.S32.HI R12, RZ, 0x1f, R0 ;  /* 0x0000001fff0c7819 */ /* 0x000fe20000011400 */
[----:B------:R-:W2:Y:S01]  /*03e0*/  LDG.E.U8.CONSTANT R17, desc[UR8][R4.64] ;  /* 0x0000000804117981 */ /* 0x000ea2000c1e9100 */
[C---:B------:R-:W-:Y:S02]  /*03f0*/  IADD3 R6, P0, P1, R0.reuse, UR6, R7 ;  /* 0x0000000600067c10 */ /* 0x040fe4000f91e007 */
[----:B------:R-:W-:Y:S01]  /*0400*/  IADD3 R8, P2, P3, R0, UR6, R9 ;  /* 0x0000000600087c10 */ /* 0x000fe2000fb5e009 */
[----:B------:R-:W3:Y:S01]  /*0410*/  LDG.E.U8.CONSTANT R14, desc[UR8][R10.64] ;  /* 0x000000080a0e7981 */ /* 0x000ee2000c1e9100 */
[----:B------:R-:W-:-:S03]  /*0420*/  IADD3.X R7, PT, PT, R12, UR7, R15, P0, P1 ;  /* 0x000000070c077c10 */ /* 0x000fc600087e240f */
[----:B------:R-:W4:Y:S01]  /*0430*/  LDG.E.U8.CONSTANT R18, desc[UR8][R4.64+0x1] ;  /* 0x0000010804127981 */ /* 0x000f22000c1e9100 */
[----:B------:R-:W-:-:S03]  /*0440*/  IADD3.X R9, PT, PT, R12, UR7, R19, P2, P3 ;  /* 0x000000070c097c10 */ /* 0x000fc600097e6413 */
[----:B------:R-:W5:Y:S04]  /*0450*/  LDG.E.U8.CONSTANT R12, desc[UR8][R10.64+0x1] ;  /* 0x000001080a0c7981 */ /* 0x000f68000c1e9100 */
[----:B------:R-:W5:Y:S04]  /*0460*/  LDG.E.U8.CONSTANT R16, desc[UR8][R4.64+0x2] ;  /* 0x0000020804107981 */ /* 0x000f68000c1e9100 */
[----:B------:R-:W5:Y:S04]  /*0470*/  LDG.E.U8.CONSTANT R0, desc[UR8][R10.64+0x2] ;  /* 0x000002080a007981 */ /* 0x000f68000c1e9100 */
[----:B------:R0:W5:Y:S04]  /*0480*/  LDG.E.U8.CONSTANT R26, desc[UR8][R4.64+0x3] ;  /* 0x00000308041a7981 */ /* 0x000168000c1e9100 */
[----:B------:R1:W5:Y:S04]  /*0490*/  LDG.E.U8.CONSTANT R28, desc[UR8][R10.64+0x3] ;  /* 0x000003080a1c7981 */ /* 0x000368000c1e9100 */
[----:B------:R-:W5:Y:S04]  /*04a0*/  LDG.E.U8.CONSTANT R20, desc[UR8][R6.64] ;  /* 0x0000000806147981 */ /* 0x000f68000c1e9100 */
[----:B------:R-:W5:Y:S04]  /*04b0*/  LDG.E.U8.CONSTANT R19, desc[UR8][R6.64+0x1] ;  /* 0x0000010806137981 */ /* 0x000f68000c1e9100 */
[----:B------:R-:W5:Y:S04]  /*04c0*/  LDG.E.U8.CONSTANT R25, desc[UR8][R6.64+0x2] ;  /* 0x0000020806197981 */ /* 0x000f68000c1e9100 */
[----:B------:R3:W5:Y:S04]  /*04d0*/  LDG.E.U8.CONSTANT R29, desc[UR8][R6.64+0x3] ;  /* 0x00000308061d7981 */ /* 0x000768000c1e9100 */
[----:B------:R-:W5:Y:S04]  /*04e0*/  LDG.E.U8.CONSTANT R15, desc[UR8][R8.64] ;  /* 0x00000008080f7981 */ /* 0x000f68000c1e9100 */
[----:B------:R-:W5:Y:S04]  /*04f0*/  LDG.E.U8.CONSTANT R24, desc[UR8][R8.64+0x1] ;  /* 0x0000010808187981 */ /* 0x000f68000c1e9100 */
[----:B------:R-:W5:Y:S04]  /*0500*/  LDG.E.U8.CONSTANT R27, desc[UR8][R8.64+0x2] ;  /* 0x00000208081b7981 */ /* 0x000f68000c1e9100 */
[----:B------:R5:W5:Y:S01]  /*0510*/  LDG.E.U8.CONSTANT R4, desc[UR8][R8.64+0x3] ;  /* 0x0000030808047981 */ /* 0x000b62000c1e9100 */
[----:B------:R-:W-:-:S02]  /*0520*/  I2FP.F32.S32 R23, R23 ;  /* 0x0000001700177245 */ /* 0x000fc40000201400 */
[----:B------:R-:W-:-:S03]  /*0530*/  I2FP.F32.S32 R13, R13 ;  /* 0x0000000d000d7245 */ /* 0x000fc60000201400 */
[----:B------:R-:W-:Y:S02]  /*0540*/  FADD R22, R22, -R23 ;  /* 0x8000001716167221 */ /* 0x000fe40000000000 */
[----:B------:R-:W-:Y:S02]  /*0550*/  FADD R21, R21, -R13 ;  /* 0x8000000d15157221 */ /* 0x000fe40000000000 */
[C---:B------:R-:W-:Y:S02]  /*0560*/  FADD R23, -R22.reuse, 1 ;  /* 0x3f80000016177421 */ /* 0x040fe40000000100 */
[C---:B------:R-:W-:Y:S02]  /*0570*/  FADD R13, -R21.reuse, 1 ;  /* 0x3f800000150d7421 */ /* 0x040fe40000000100 */
[-C--:B0-----:R-:W-:Y:S02]  /*0580*/  FMUL R5, R21, R23.reuse ;  /* 0x0000001715057220 */ /* 0x081fe40000400000 */
[----:B-1----:R-:W-:Y:S01]  /*0590*/  FMUL R10, R13, R23 ;  /* 0x000000170d0a7220 */ /* 0x002fe20000400000 */
[----:B------:R-:W-:Y:S01]  /*05a0*/  FMUL R13, R22, R13 ;  /* 0x0000000d160d7220 */ /* 0x000fe20000400000 */
[----:B------:R-:W-:Y:S01]  /*05b0*/  FMUL R21, R21, R22 ;  /* 0x0000001615157220 */ /* 0x000fe20000400000 */
[----:B--2---:R-:W-:-:S02]  /*05c0*/  I2FP.F32.U32 R17, R17 ;  /* 0x0000001100117245 */ /* 0x004fc40000201000 */
[----:B---3--:R-:W-:-:S03]  /*05d0*/  I2FP.F32.U32 R7, R14 ;  /* 0x0000000e00077245 */ /* 0x008fc60000201000 */
[----:B------:R-:W-:Y:S01]  /*05e0*/  FMUL R17, R5, R17 ;  /* 0x0000001105117220 */ /* 0x000fe20000400000 */
[----:B----4-:R-:W-:-:S03]  /*05f0*/  I2FP.F32.U32 R18, R18 ;  /* 0x0000001200127245 */ /* 0x010fc60000201000 */
[----:B------:R-:W-:Y:S01]  /*0600*/  FFMA R6, R10, R7, R17 ;  /* 0x000000070a067223 */ /* 0x000fe20000000011 */
[----:B-----5:R-:W-:Y:S01]  /*0610*/  I2FP.F32.U32 R7, R12 ;  /* 0x0000000c00077245 */ /* 0x020fe20000201000 */
[----:B------:R-:W-:Y:S01]  /*0620*/  FMUL R9, R5, R18 ;  /* 0x0000001205097220 */ /* 0x000fe20000400000 */
[----:B------:R-:W-:-:S03]  /*0630*/  I2FP.F32.U32 R16, R16 ;  /* 0x0000001000107245 */ /* 0x000fc60000201000 */
[----:B------:R-:W-:Y:S01]  /*0640*/  FFMA R8, R10, R7, R9 ;  /* 0x000000070a087223 */ /* 0x000fe20000000009 */
[----:B------:R-:W-:Y:S01]  /*0650*/  I2FP.F32.U32 R9, R0 ;  /* 0x0000000000097245 */ /* 0x000fe20000201000 */
[----:B------:R-:W-:Y:S01]  /*0660*/  FMUL R11, R5, R16 ;  /* 0x00000010050b7220 */ /* 0x000fe20000400000 */
[----:B------:R-:W-:-:S03]  /*0670*/  I2FP.F32.U32 R26, R26 ;  /* 0x0000001a001a7245 */ /* 0x000fc60000201000 */
[----:B------:R-:W-:Y:S01]  /*0680*/  FFMA R0, R10, R9, R11 ;  /* 0x000000090a007223 */ /* 0x000fe2000000000b */
[----:B------:R-:W-:Y:S01]  /*0690*/  I2FP.F32.U32 R9, R28 ;  /* 0x0000001c00097245 */ /* 0x000fe20000201000 */
[----:B------:R-:W-:Y:S01]  /*06a0*/  FMUL R11, R5, R26 ;  /* 0x0000001a050b7220 */ /* 0x000fe20000400000 */
[----:B------:R-:W-:-:S03]  /*06b0*/  I2FP.F32.U32 R20, R20 ;  /* 0x0000001400147245 */ /* 0x000fc60000201000 */
[----:B------:R-:W-:Y:S01]  /*06c0*/  FFMA R10, R10, R9, R11 ;  /* 0x000000090a0a7223 */ /* 0x000fe2000000000b */
[----:B------:R-:W-:Y:S02]  /*06d0*/  I2FP.F32.U32 R19, R19 ;  /* 0x0000001300137245 */ /* 0x000fe40000201000 */
[----:B------:R-:W-:Y:S02]  /*06e0*/  I2FP.F32.U32 R25, R25 ;  /* 0x0000001900197245 */ /* 0x000fe40000201000 */
[----:B------:R-:W-:Y:S01]  /*06f0*/  I2FP.F32.U32 R29, R29 ;  /* 0x0000001d001d7245 */ /* 0x000fe20000201000 */
[C---:B------:R-:W-:Y:S01]  /*0700*/  FFMA R6, R13.reuse, R20, R6 ;  /* 0x000000140d067223 */ /* 0x040fe20000000006 */
[C---:B------:R-:W-:Y:S01]  /*0710*/  FFMA R8, R13.reuse, R19, R8 ;  /* 0x000000130d087223 */ /* 0x040fe20000000008 */
[C---:B------:R-:W-:Y:S01]  /*0720*/  FFMA R0, R13.reuse, R25, R0 ;  /* 0x000000190d007223 */ /* 0x040fe20000000000 */
[----:B------:R-:W-:Y:S01]  /*0730*/  I2FP.F32.U32 R15, R15 ;  /* 0x0000000f000f7245 */ /* 0x000fe20000201000 */
[----:B------:R-:W-:Y:S01]  /*0740*/  FFMA R10, R13, R29, R10 ;  /* 0x0000001d0d0a7223 */ /* 0x000fe2000000000a */
[----:B------:R-:W-:-:S02]  /*0750*/  I2FP.F32.U32 R24, R24 ;  /* 0x0000001800187245 */ /* 0x000fc40000201000 */
[----:B------:R-:W-:Y:S02]  /*0760*/  I2FP.F32.U32 R27, R27 ;  /* 0x0000001b001b7245 */ /* 0x000fe40000201000 */
[----:B------:R-:W-:Y:S01]  /*0770*/  I2FP.F32.U32 R4, R4 ;  /* 0x0000000400047245 */ /* 0x000fe20000201000 */
[C---:B------:R-:W-:Y:S01]  /*0780*/  FFMA R6, R21.reuse, R15, R6 ;  /* 0x0000000f15067223 */ /* 0x040fe20000000006 */
[C---:B------:R-:W-:Y:S01]  /*0790*/  FFMA R8, R21.reuse, R24, R8 ;  /* 0x0000001815087223 */ /* 0x040fe20000000008 */
[C---:B------:R-:W-:Y:S02]  /*07a0*/  FFMA R0, R21.reuse, R27, R0 ;  /* 0x0000001b15007223 */ /* 0x040fe40000000000 */
[----:B------:R-:W-:Y:S01]  /*07b0*/  FFMA R4, R21, R4, R10 ;  /* 0x0000000415047223 */ /* 0x000fe2000000000a */
[----:B------:R-:W0:Y:S08]  /*07c0*/  F2I.NTZ R7, R6 ;  /* 0x0000000600077305 */ /* 0x000e300000203100 */
[----:B------:R-:W1:Y:S08]  /*07d0*/  F2I.NTZ R5, R8 ;  /* 0x0000000800057305 */ /* 0x000e700000203100 */
[----:B------:R-:W2:Y:S08]  /*07e0*/  F2I.NTZ R9, R0 ;  /* 0x0000000000097305 */ /* 0x000eb00000203100 */
[----:B------:R-:W3:Y:S01]  /*07f0*/  F2I.NTZ R11, R4 ;  /* 0x00000004000b7305 */ /* 0x000ee20000203100 */
[----:B0-----:R-:W-:Y:S04]  /*0800*/  STG.E.U8 desc[UR8][R2.64], R7 ;  /* 0x0000000702007986 */ /* 0x001fe8000c101108 */
[----:B-1----:R-:W-:Y:S04]  /*0810*/  STG.E.U8 desc[UR8][R2.64+0x1], R5 ;  /* 0x0000010502007986 */ /* 0x002fe8000c101108 */
[----:B--2---:R-:W-:Y:S04]  /*0820*/  STG.E.U8 desc[UR8][R2.64+0x2], R9 ;  /* 0x0000020902007986 */ /* 0x004fe8000c101108 */
[----:B---3--:R-:W-:Y:S01]  /*0830*/  STG.E.U8 desc[UR8][R2.64+0x3], R11 ;  /* 0x0000030b02007986 */ /* 0x008fe2000c101108 */
[----:B------:R-:W-:Y:S05]  /*0840*/  EXIT ;  /* 0x000000000000794d */ /* 0x000fea0003800000 */
.L_x_3:
[----:B------:R-:W-:-:S00]  /*0850*/  BRA `(.L_x_3) ;  /* 0xfffffffc00fc7947 */ /* 0x000fc0000383ffff */
[----:B------:R-:W-:-:S00]  /*0860*/  NOP ;  /* 0x0000000000007918 */ /* 0x000fc00000000000 */
        /* <DEDUP_REMOVED lines=9> */
.L_x_4:


//--------------------- .nv.shared.reserved.0     --------------------------
	.section	.nv.shared.reserved.0,"aw",@nobits
	.weak		__nv_reservedSMEM_offset_0_alias
	.size		__nv_reservedSMEM_offset_0_alias, 0, 64
	.other		__nv_reservedSMEM_offset_0_alias,@"STO_CUDA_RESERVED_SHARED STV_DEFAULT"
__nv_reservedSMEM_offset_0_alias:
	.zero		0
	.zero		64


//--------------------- .nv.constant0._Z12k_remap_bgraPKhPhPKfS3_ii --------------------------
	.section	.nv.constant0._Z12k_remap_bgraPKhPhPKfS3_ii,"a",@progbits
	.sectionflags	@""
	.align	4
.nv.constant0._Z12k_remap_bgraPKhPhPKfS3_ii:
	.zero		936


//--------------------- SYMBOLS --------------------------

	.type		.nv.reservedSmem.offset0,@object
	.size		.nv.reservedSmem.offset0,0x4
